//
// Generated by NVIDIA NVVM Compiler
//
// Compiler Build ID: CL-36424714
// Cuda compilation tools, release 13.0, V13.0.88
// Based on NVVM 20.0.0
//

.version 9.0
.target sm_100
.address_size 64

	// .globl	_Z16reduction_kernelPfS_i
.extern .shared .align 16 .b8 sdata[];

.visible .entry _Z16reduction_kernelPfS_i(
	.param .u64 .ptr .align 1 _Z16reduction_kernelPfS_i_param_0,
	.param .u64 .ptr .align 1 _Z16reduction_kernelPfS_i_param_1,
	.param .u32 _Z16reduction_kernelPfS_i_param_2
)
{
	.reg .pred 	%p<6>;
	.reg .b32 	%r<15>;
	.reg .b32 	%f<6>;
	.reg .b64 	%rd<9>;

	ld.param.u64 	%rd1, [_Z16reduction_kernelPfS_i_param_0];
	ld.param.u64 	%rd2, [_Z16reduction_kernelPfS_i_param_1];
	ld.param.u32 	%r8, [_Z16reduction_kernelPfS_i_param_2];
	mov.u32 	%r1, %tid.x;
	mov.u32 	%r2, %ctaid.x;
	mov.u32 	%r14, %ntid.x;
	mad.lo.s32 	%r4, %r2, %r14, %r1;
	setp.ge.s32 	%p1, %r4, %r8;
	shl.b32 	%r9, %r1, 2;
	mov.u32 	%r10, sdata;
	add.s32 	%r5, %r10, %r9;
	@%p1 bra 	$L__BB0_2;
	cvta.to.global.u64 	%rd3, %rd1;
	mul.wide.s32 	%rd4, %r4, 4;
	add.s64 	%rd5, %rd3, %rd4;
	ld.global.f32 	%f1, [%rd5];
	st.shared.f32 	[%r5], %f1;
	bra.uni 	$L__BB0_3;
$L__BB0_2:
	mov.b32 	%r11, 0;
	st.shared.u32 	[%r5], %r11;
$L__BB0_3:
	bar.sync 	0;
	setp.lt.u32 	%p2, %r14, 2;
	@%p2 bra 	$L__BB0_7;
$L__BB0_4:
	shr.u32 	%r7, %r14, 1;
	setp.ge.u32 	%p3, %r1, %r7;
	@%p3 bra 	$L__BB0_6;
	shl.b32 	%r12, %r7, 2;
	add.s32 	%r13, %r5, %r12;
	ld.shared.f32 	%f2, [%r13];
	ld.shared.f32 	%f3, [%r5];
	add.f32 	%f4, %f2, %f3;
	st.shared.f32 	[%r5], %f4;
$L__BB0_6:
	bar.sync 	0;
	setp.gt.u32 	%p4, %r14, 3;
	mov.u32 	%r14, %r7;
	@%p4 bra 	$L__BB0_4;
$L__BB0_7:
	setp.ne.s32 	%p5, %r1, 0;
	@%p5 bra 	$L__BB0_9;
	ld.shared.f32 	%f5, [sdata];
	cvta.to.global.u64 	%rd6, %rd2;
	mul.wide.u32 	%rd7, %r2, 4;
	add.s64 	%rd8, %rd6, %rd7;
	st.global.f32 	[%rd8], %f5;
$L__BB0_9:
	ret;

}


// ===== COMPILED SASS (sm_100) =====

	.target	sm_100

	.elftype	@"ET_EXEC"


//--------------------- .note.nv.tkinfo           --------------------------
	.section	.note.nv.tkinfo,"",@"SHT_NOTE"
	.sectionflags	@"SHF_NOTE_NV_TKINFO"
	.tkinfo
        /*0018*/ 	.word	0x00000002
        /*0030*/ 	.string	""
        /*0030*/ 	.string	"ptxas"
        /*0030*/ 	.string	"Cuda compilation tools, release 13.0, V13.0.88"
        /*0030*/ 	.string	"Build cuda_13.0.r13.0/compiler.36424714_0"
        /*0030*/ 	.string	"-arch sm_100 -m 64 "



//--------------------- .note.nv.cuinfo           --------------------------
	.section	.note.nv.cuinfo,"",@"SHT_NOTE"
	.sectionflags	@"SHF_NOTE_NV_CUINFO"
        /*0018*/ 	.short	0x0002
        /*001a*/ 	.short	0x0064
        /*001c*/ 	.short	0x0082
	.zero		2


//--------------------- .nv.info                  --------------------------
	.section	.nv.info,"",@"SHT_CUDA_INFO"
	.align	4


	//----- nvinfo : EIATTR_REGCOUNT
	.align		4
        /*0000*/ 	.byte	0x04, 0x2f
        /*0002*/ 	.short	(.L_1 - .L_0)
	.align		4
.L_0:
        /*0004*/ 	.word	index@(_Z16reduction_kernelPfS_i)
        /*0008*/ 	.word	0x0000000a


	//----- nvinfo : EIATTR_FRAME_SIZE
	.align		4
.L_1:
        /*000c*/ 	.byte	0x04, 0x11
        /*000e*/ 	.short	(.L_3 - .L_2)
	.align		4
.L_2:
        /*0010*/ 	.word	index@(_Z16reduction_kernelPfS_i)
        /*0014*/ 	.word	0x00000000


	//----- nvinfo : EIATTR_MIN_STACK_SIZE
	.align		4
.L_3:
        /*0018*/ 	.byte	0x04, 0x12
        /*001a*/ 	.short	(.L_5 - .L_4)
	.align		4
.L_4:
        /*001c*/ 	.word	index@(_Z16reduction_kernelPfS_i)
        /*0020*/ 	.word	0x00000000
.L_5:


//--------------------- .nv.compat                --------------------------
	.section	.nv.compat,"",@"SHT_CUDA_COMPAT_INFO"
	.align	4
        /*0000*/ 	.byte	0x02, 0x09, 0x00, 0x00, 0x02, 0x02, 0x01, 0x00, 0x02, 0x05, 0x05, 0x00, 0x03, 0x07, 0x01, 0x01
        /*0010*/ 	.byte	0x02, 0x03, 0x00, 0x00, 0x02, 0x06, 0x01, 0x00, 0x04, 0x0b, 0x08, 0x00, 0x09, 0x00, 0x00, 0x00
        /*0020*/ 	.byte	0x00, 0x00, 0x00, 0x00


//--------------------- .nv.info._Z16reduction_kernelPfS_i --------------------------
	.section	.nv.info._Z16reduction_kernelPfS_i,"",@"SHT_CUDA_INFO"
	.sectionflags	@""
	.align	4


	//----- nvinfo : EIATTR_CUDA_API_VERSION
	.align		4
        /*0000*/ 	.byte	0x04, 0x37
        /*0002*/ 	.short	(.L_7 - .L_6)
.L_6:
        /*0004*/ 	.word	0x00000082


	//----- nvinfo : EIATTR_KPARAM_INFO
	.align		4
.L_7:
        /*0008*/ 	.byte	0x04, 0x17
        /*000a*/ 	.short	(.L_9 - .L_8)
.L_8:
        /*000c*/ 	.word	0x00000000
        /*0010*/ 	.short	0x0002
        /*0012*/ 	.short	0x0010
        /*0014*/ 	.byte	0x00, 0xf0, 0x11, 0x00


	//----- nvinfo : EIATTR_KPARAM_INFO
	.align		4
.L_9:
        /*0018*/ 	.byte	0x04, 0x17
        /*001a*/ 	.short	(.L_11 - .L_10)
.L_10:
        /*001c*/ 	.word	0x00000000
        /*0020*/ 	.short	0x0001
        /*0022*/ 	.short	0x0008
        /*0024*/ 	.byte	0x00, 0xf5, 0x21, 0x00


	//----- nvinfo : EIATTR_KPARAM_INFO
	.align		4
.L_11:
        /*0028*/ 	.byte	0x04, 0x17
        /*002a*/ 	.short	(.L_13 - .L_12)
.L_12:
        /*002c*/ 	.word	0x00000000
        /*0030*/ 	.short	0x0000
        /*0032*/ 	.short	0x0000
        /*0034*/ 	.byte	0x00, 0xf5, 0x21, 0x00


	//----- nvinfo : EIATTR_SPARSE_MMA_MASK
	.align		4
.L_13:
        /*0038*/ 	.byte	0x03, 0x50
        /*003a*/ 	.short	0x0000


	//----- nvinfo : EIATTR_MAXREG_COUNT
	.align		4
        /*003c*/ 	.byte	0x03, 0x1b
        /*003e*/ 	.short	0x00ff


	//----- nvinfo : EIATTR_NUM_BARRIERS
	.align		4
        /*0040*/ 	.byte	0x02, 0x4c
        /*0042*/ 	.byte	0x01
	.zero		1


	//----- nvinfo : EIATTR_MERCURY_ISA_VERSION
	.align		4
        /*0044*/ 	.byte	0x03, 0x5f
        /*0046*/ 	.short	0x0101


	//----- nvinfo : EIATTR_VRC_CTA_INIT_COUNT
	.align		4
        /*0048*/ 	.byte	0x02, 0x4a
	.zero		1
	.zero		1


	//----- nvinfo : EIATTR_EXIT_INSTR_OFFSETS
	.align		4
        /*004c*/ 	.byte	0x04, 0x1c
        /*004e*/ 	.short	(.L_15 - .L_14)


	//   ....[0]....
.L_14:
        /*0050*/ 	.word	0x00000210


	//   ....[1]....
        /*0054*/ 	.word	0x00000290


	//----- nvinfo : EIATTR_CBANK_PARAM_SIZE
	.align		4
.L_15:
        /*0058*/ 	.byte	0x03, 0x19
        /*005a*/ 	.short	0x0014


	//----- nvinfo : EIATTR_PARAM_CBANK
	.align		4
        /*005c*/ 	.byte	0x04, 0x0a
        /*005e*/ 	.short	(.L_17 - .L_16)
	.align		4
.L_16:
        /*0060*/ 	.word	index@(.nv.constant0._Z16reduction_kernelPfS_i)
        /*0064*/ 	.short	0x0380
        /*0066*/ 	.short	0x0014


	//----- nvinfo : EIATTR_SW_WAR
	.align		4
.L_17:
        /*0068*/ 	.byte	0x04, 0x36
        /*006a*/ 	.short	(.L_19 - .L_18)
.L_18:
        /*006c*/ 	.word	0x00000008
.L_19:


//--------------------- .nv.callgraph             --------------------------
	.section	.nv.callgraph,"",@"SHT_CUDA_CALLGRAPH"
	.align	4
	.sectionentsize	8
	.align		4
        /*0000*/ 	.word	0x00000000
	.align		4
        /*0004*/ 	.word	0xffffffff
	.align		4
        /*0008*/ 	.word	0x00000000
	.align		4
        /*000c*/ 	.word	0xfffffffe
	.align		4
        /*0010*/ 	.word	0x00000000
	.align		4
        /*0014*/ 	.word	0xfffffffd
	.align		4
        /*0018*/ 	.word	0x00000000
	.align		4
        /*001c*/ 	.word	0xfffffffc


//--------------------- .text._Z16reduction_kernelPfS_i --------------------------
	.section	.text._Z16reduction_kernelPfS_i,"ax",@progbits
	.align	128
        .global         _Z16reduction_kernelPfS_i
        .type           _Z16reduction_kernelPfS_i,@function
        .size           _Z16reduction_kernelPfS_i,(.L_x_3 - _Z16reduction_kernelPfS_i)
        .other          _Z16reduction_kernelPfS_i,@"STO_CUDA_ENTRY STV_DEFAULT"
_Z16reduction_kernelPfS_i:
.text._Z16reduction_kernelPfS_i:
[----:B------:R-:W-:Y:S01]  /*0000*/  LDC R1, c[0x0][0x37c] ;  /* 0x0000df00ff017b82 */ /* 0x000fe20000000800 */
[----:B------:R-:W0:Y:S01]  /*0010*/  S2R R6, SR_TID.X ;  /* 0x0000000000067919 */ /* 0x000e220000002100 */
[----:B------:R-:W0:Y:S01]  /*0020*/  LDCU UR8, c[0x0][0x360] ;  /* 0x00006c00ff0877ac */ /* 0x000e220008000800 */
[----:B------:R-:W0:Y:S01]  /*0030*/  S2R R7, SR_CTAID.X ;  /* 0x0000000000077919 */ /* 0x000e220000002500 */
[----:B------:R-:W1:Y:S01]  /*0040*/  LDCU UR4, c[0x0][0x390] ;  /* 0x00007200ff0477ac */ /* 0x000e620008000800 */
[----:B------:R-:W2:Y:S01]  /*0050*/  LDCU.64 UR6, c[0x0][0x358] ;  /* 0x00006b00ff0677ac */ /* 0x000ea20008000a00 */
[----:B0-----:R-:W-:-:S05]  /*0060*/  IMAD R5, R7, UR8, R6 ;  /* 0x0000000807057c24 */ /* 0x001fca000f8e0206 */
[----:B-1----:R-:W-:-:S13]  /*0070*/  ISETP.GE.AND P1, PT, R5, UR4, PT ;  /* 0x0000000405007c0c */ /* 0x002fda000bf26270 */
[----:B------:R-:W0:Y:S02]  /*0080*/  @!P1 LDC.64 R2, c[0x0][0x380] ;  /* 0x0000e000ff029b82 */ /* 0x000e240000000a00 */
[----:B0-----:R-:W-:-:S06]  /*0090*/  @!P1 IMAD.WIDE R2, R5, 0x4, R2 ;  /* 0x0000000405029825 */ /* 0x001fcc00078e0202 */
[----:B--2---:R-:W2:Y:S01]  /*00a0*/  @!P1 LDG.E R3, desc[UR6][R2.64] ;  /* 0x0000000602039981 */ /* 0x004ea2000c1e1900 */
[----:B------:R-:W0:Y:S01]  /*00b0*/  S2UR UR5, SR_CgaCtaId ;  /* 0x00000000000579c3 */ /* 0x000e220000008800 */
[----:B------:R-:W-:Y:S01]  /*00c0*/  IMAD.U32 R4, RZ, RZ, UR8 ;  /* 0x00000008ff047e24 */ /* 0x000fe2000f8e00ff */
[----:B------:R-:W-:Y:S01]  /*00d0*/  UMOV UR4, 0x400 ;  /* 0x0000040000047882 */ /* 0x000fe20000000000 */
[----:B------:R-:W-:-:S03]  /*00e0*/  ISETP.NE.AND P0, PT, R6, RZ, PT ;  /* 0x000000ff0600720c */ /* 0x000fc60003f05270 */
[----:B------:R-:W-:Y:S01]  /*00f0*/  ISETP.GE.U32.AND P2, PT, R4, 0x2, PT ;  /* 0x000000020400780c */ /* 0x000fe20003f46070 */
[----:B0-----:R-:W-:-:S06]  /*0100*/  ULEA UR4, UR5, UR4, 0x18 ;  /* 0x0000000405047291 */ /* 0x001fcc000f8ec0ff */
[----:B------:R-:W-:-:S05]  /*0110*/  LEA R0, R6, UR4, 0x2 ;  /* 0x0000000406007c11 */ /* 0x000fca000f8e10ff */
[----:B--2---:R0:W-:Y:S04]  /*0120*/  @!P1 STS [R0], R3 ;  /* 0x0000000300009388 */ /* 0x0041e80000000800 */
[----:B------:R0:W-:Y:S01]  /*0130*/  @P1 STS [R0], RZ ;  /* 0x000000ff00001388 */ /* 0x0001e20000000800 */
[----:B------:R-:W-:Y:S06]  /*0140*/  BAR.SYNC.DEFER_BLOCKING 0x0 ;  /* 0x0000000000007b1d */ /* 0x000fec0000010000 */
[----:B------:R-:W-:Y:S05]  /*0150*/  @!P2 BRA `(.L_x_0) ;  /* 0x00000000002ca947 */ /* 0x000fea0003800000 */
.L_x_1:
[----:B------:R-:W-:-:S04]  /*0160*/  SHF.R.U32.HI R5, RZ, 0x1, R4 ;  /* 0x00000001ff057819 */ /* 0x000fc80000011604 */
[----:B------:R-:W-:-:S13]  /*0170*/  ISETP.GE.U32.AND P1, PT, R6, R5, PT ;  /* 0x000000050600720c */ /* 0x000fda0003f26070 */
[----:B------:R-:W-:Y:S01]  /*0180*/  @!P1 IMAD R2, R5, 0x4, R0 ;  /* 0x0000000405029824 */ /* 0x000fe200078e0200 */
[----:B0-----:R-:W-:Y:S05]  /*0190*/  @!P1 LDS R3, [R0] ;  /* 0x0000000000039984 */ /* 0x001fea0000000800 */
[----:B------:R-:W0:Y:S02]  /*01a0*/  @!P1 LDS R2, [R2] ;  /* 0x0000000002029984 */ /* 0x000e240000000800 */
[----:B0-----:R-:W-:-:S05]  /*01b0*/  @!P1 FADD R3, R2, R3 ;  /* 0x0000000302039221 */ /* 0x001fca0000000000 */
[----:B------:R1:W-:Y:S01]  /*01c0*/  @!P1 STS [R0], R3 ;  /* 0x0000000300009388 */ /* 0x0003e20000000800 */
[----:B------:R-:W-:Y:S01]  /*01d0*/  BAR.SYNC.DEFER_BLOCKING 0x0 ;  /* 0x0000000000007b1d */ /* 0x000fe20000010000 */
[----:B------:R-:W-:Y:S01]  /*01e0*/  ISETP.GT.U32.AND P1, PT, R4, 0x3, PT ;  /* 0x000000030400780c */ /* 0x000fe20003f24070 */
[----:B------:R-:W-:-:S12]  /*01f0*/  IMAD.MOV.U32 R4, RZ, RZ, R5 ;  /* 0x000000ffff047224 */ /* 0x000fd800078e0005 */
[----:B-1----:R-:W-:Y:S05]  /*0200*/  @P1 BRA `(.L_x_1) ;  /* 0xfffffffc00d41947 */ /* 0x002fea000383ffff */
.L_x_0:
[----:B------:R-:W-:Y:S05]  /*0210*/  @P0 EXIT ;  /* 0x000000000000094d */ /* 0x000fea0003800000 */
[----:B------:R-:W1:Y:S01]  /*0220*/  S2UR UR5, SR_CgaCtaId ;  /* 0x00000000000579c3 */ /* 0x000e620000008800 */
[----:B------:R-:W-:-:S07]  /*0230*/  UMOV UR4, 0x400 ;  /* 0x0000040000047882 */ /* 0x000fce0000000000 */
[----:B0-----:R-:W0:Y:S01]  /*0240*/  LDC.64 R2, c[0x0][0x388] ;  /* 0x0000e200ff027b82 */ /* 0x001e220000000a00 */
[----:B-1----:R-:W-:Y:S01]  /*0250*/  ULEA UR4, UR5, UR4, 0x18 ;  /* 0x0000000405047291 */ /* 0x002fe2000f8ec0ff */
[----:B0-----:R-:W-:-:S08]  /*0260*/  IMAD.WIDE.U32 R2, R7, 0x4, R2 ;  /* 0x0000000407027825 */ /* 0x001fd000078e0002 */
[----:B------:R-:W0:Y:S04]  /*0270*/  LDS R5, [UR4] ;  /* 0x00000004ff057984 */ /* 0x000e280008000800 */
[----:B0-----:R-:W-:Y:S01]  /*0280*/  STG.E desc[UR6][R2.64], R5 ;  /* 0x0000000502007986 */ /* 0x001fe2000c101906 */
[----:B------:R-:W-:Y:S05]  /*0290*/  EXIT ;  /* 0x000000000000794d */ /* 0x000fea0003800000 */
.L_x_2:
[----:B------:R-:W-:-:S00]  /*02a0*/  BRA `(.L_x_2) ;  /* 0xfffffffc00fc7947 */ /* 0x000fc0000383ffff */
[----:B------:R-:W-:-:S00]  /*02b0*/  NOP ;  /* 0x0000000000007918 */ /* 0x000fc00000000000 */
        /* <DEDUP_REMOVED lines=12> */
.L_x_3:


//--------------------- .nv.shared._Z16reduction_kernelPfS_i --------------------------
	.section	.nv.shared._Z16reduction_kernelPfS_i,"aw",@nobits
	.sectionflags	@""
	.align	16
	.zero		1024


//--------------------- .nv.shared.reserved.0     --------------------------
	.section	.nv.shared.reserved.0,"aw",@nobits
	.weak		__nv_reservedSMEM_offset_0_alias
	.size		__nv_reservedSMEM_offset_0_alias, 0, 64
	.other		__nv_reservedSMEM_offset_0_alias,@"STO_CUDA_RESERVED_SHARED STV_DEFAULT"
__nv_reservedSMEM_offset_0_alias:
	.zero		0
	.zero		64


//--------------------- .nv.constant0._Z16reduction_kernelPfS_i --------------------------
	.section	.nv.constant0._Z16reduction_kernelPfS_i,"a",@progbits
	.sectionflags	@""
	.align	4
.nv.constant0._Z16reduction_kernelPfS_i:
	.zero		916


//--------------------- SYMBOLS --------------------------

	.type		.nv.reservedSmem.offset0,@object
	.size		.nv.reservedSmem.offset0,0x4
	.type		.nv.reservedSmem.cap,@object
	.size		.nv.reservedSmem.cap,0x4
